	.headerflags	@"EF_CUDA_TEXMODE_UNIFIED EF_CUDA_64BIT_ADDRESS EF_CUDA_ACCELERATORS EF_CUDA_SM90 EF_CUDA_VIRTUAL_SM(EF_CUDA_SM90)"
	.elftype	@"ET_EXEC"


//--------------------- .nv.info                  --------------------------
	.section	.nv.info,"",@"SHT_CUDA_INFO"
	.align	4


	//----- nvinfo : EIATTR_REGCOUNT
	.align		4
        /*0000*/ 	.byte	0x04, 0x2f
        /*0002*/ 	.short	(.L_1 - .L_0)
	.align		4
.L_0:
        /*0004*/ 	.word	index@(triton_poi_fused_cat_75)
        /*0008*/ 	.word	0x00000018


	//----- nvinfo : EIATTR_MIN_STACK_SIZE
	.align		4
.L_1:
        /*000c*/ 	.byte	0x04, 0x12
        /*000e*/ 	.short	(.L_3 - .L_2)
	.align		4
.L_2:
        /*0010*/ 	.word	index@(triton_poi_fused_cat_75)
        /*0014*/ 	.word	0x00000000


	//----- nvinfo : EIATTR_FRAME_SIZE
	.align		4
.L_3:
        /*0018*/ 	.byte	0x04, 0x11
        /*001a*/ 	.short	(.L_5 - .L_4)
	.align		4
.L_4:
        /*001c*/ 	.word	index@(triton_poi_fused_cat_75)
        /*0020*/ 	.word	0x00000000


	//----- nvinfo : EIATTR_MIN_STACK_SIZE
	.align		4
.L_5:
        /*0024*/ 	.byte	0x04, 0x12
        /*0026*/ 	.short	(.L_7 - .L_6)
	.align		4
.L_6:
        /*0028*/ 	.word	index@(triton_poi_fused_cat_75)
        /*002c*/ 	.word	0x00000000
.L_7:


//--------------------- .nv.info.triton_poi_fused_cat_75 --------------------------
	.section	.nv.info.triton_poi_fused_cat_75,"",@"SHT_CUDA_INFO"
	.sectionflags	@""
	.align	4


	//----- nvinfo : EIATTR_CUDA_API_VERSION
	.align		4
        /*0000*/ 	.byte	0x04, 0x37
        /*0002*/ 	.short	(.L_9 - .L_8)
.L_8:
        /*0004*/ 	.word	0x0000007c


	//----- nvinfo : EIATTR_KPARAM_INFO
	.align		4
.L_9:
        /*0008*/ 	.byte	0x04, 0x17
        /*000a*/ 	.short	(.L_11 - .L_10)
.L_10:
        /*000c*/ 	.word	0x00000000
        /*0010*/ 	.short	0x0005
        /*0012*/ 	.short	0x0028
        /*0014*/ 	.byte	0x00, 0xf0, 0x11, 0x00


	//----- nvinfo : EIATTR_KPARAM_INFO
	.align		4
.L_11:
        /*0018*/ 	.byte	0x04, 0x17
        /*001a*/ 	.short	(.L_13 - .L_12)
.L_12:
        /*001c*/ 	.word	0x00000000
        /*0020*/ 	.short	0x0004
        /*0022*/ 	.short	0x0020
        /*0024*/ 	.byte	0x00, 0xf4, 0x21, 0x00


	//----- nvinfo : EIATTR_KPARAM_INFO
	.align		4
.L_13:
        /*0028*/ 	.byte	0x04, 0x17
        /*002a*/ 	.short	(.L_15 - .L_14)
.L_14:
        /*002c*/ 	.word	0x00000000
        /*0030*/ 	.short	0x0003
        /*0032*/ 	.short	0x0018
        /*0034*/ 	.byte	0x00, 0xf4, 0x21, 0x00


	//----- nvinfo : EIATTR_KPARAM_INFO
	.align		4
.L_15:
        /*0038*/ 	.byte	0x04, 0x17
        /*003a*/ 	.short	(.L_17 - .L_16)
.L_16:
        /*003c*/ 	.word	0x00000000
        /*0040*/ 	.short	0x0002
        /*0042*/ 	.short	0x0010
        /*0044*/ 	.byte	0x00, 0xf4, 0x21, 0x00


	//----- nvinfo : EIATTR_KPARAM_INFO
	.align		4
.L_17:
        /*0048*/ 	.byte	0x04, 0x17
        /*004a*/ 	.short	(.L_19 - .L_18)
.L_18:
        /*004c*/ 	.word	0x00000000
        /*0050*/ 	.short	0x0001
        /*0052*/ 	.short	0x0008
        /*0054*/ 	.byte	0x00, 0xf4, 0x21, 0x00


	//----- nvinfo : EIATTR_KPARAM_INFO
	.align		4
.L_19:
        /*0058*/ 	.byte	0x04, 0x17
        /*005a*/ 	.short	(.L_21 - .L_20)
.L_20:
        /*005c*/ 	.word	0x00000000
        /*0060*/ 	.short	0x0000
        /*0062*/ 	.short	0x0000
        /*0064*/ 	.byte	0x00, 0xf4, 0x21, 0x00


	//----- nvinfo : EIATTR_SPARSE_MMA_MASK
	.align		4
.L_21:
        /*0068*/ 	.byte	0x03, 0x50
        /*006a*/ 	.short	0x0000


	//----- nvinfo : EIATTR_MAXREG_COUNT
	.align		4
        /*006c*/ 	.byte	0x03, 0x1b
        /*006e*/ 	.short	0x00ff


	//----- nvinfo : EIATTR_EXIT_INSTR_OFFSETS
	.align		4
        /*0070*/ 	.byte	0x04, 0x1c
        /*0072*/ 	.short	(.L_23 - .L_22)


	//   ....[0]....
.L_22:
        /*0074*/ 	.word	0x000001d0


	//----- nvinfo : EIATTR_REQNTID
	.align		4
.L_23:
        /*0078*/ 	.byte	0x04, 0x10
        /*007a*/ 	.short	(.L_25 - .L_24)
.L_24:
        /*007c*/ 	.word	0x00000080
        /*0080*/ 	.word	0x00000001
        /*0084*/ 	.word	0x00000001


	//----- nvinfo : EIATTR_CBANK_PARAM_SIZE
	.align		4
.L_25:
        /*0088*/ 	.byte	0x03, 0x19
        /*008a*/ 	.short	0x002c


	//----- nvinfo : EIATTR_PARAM_CBANK
	.align		4
        /*008c*/ 	.byte	0x04, 0x0a
        /*008e*/ 	.short	(.L_27 - .L_26)
	.align		4
.L_26:
        /*0090*/ 	.word	index@(.nv.constant0.triton_poi_fused_cat_75)
        /*0094*/ 	.short	0x0210
        /*0096*/ 	.short	0x002c


	//----- nvinfo : EIATTR_SW_WAR
	.align		4
.L_27:
        /*0098*/ 	.byte	0x04, 0x36
        /*009a*/ 	.short	(.L_29 - .L_28)
.L_28:
        /*009c*/ 	.word	0x00000008
.L_29:


//--------------------- .nv.callgraph             --------------------------
	.section	.nv.callgraph,"",@"SHT_CUDA_CALLGRAPH"
	.align	4
	.sectionentsize	8
	.align		4
        /*0000*/ 	.word	0x00000000
	.align		4
        /*0004*/ 	.word	0xffffffff
	.align		4
        /*0008*/ 	.word	0x00000000
	.align		4
        /*000c*/ 	.word	0xfffffffe
	.align		4
        /*0010*/ 	.word	0x00000000
	.align		4
        /*0014*/ 	.word	0xfffffffd
	.align		4
        /*0018*/ 	.word	0x00000000
	.align		4
        /*001c*/ 	.word	0xfffffffc


//--------------------- .text.triton_poi_fused_cat_75 --------------------------
	.section	.text.triton_poi_fused_cat_75,"ax",@progbits
	.align	128
        .global         triton_poi_fused_cat_75
        .type           triton_poi_fused_cat_75,@function
        .size           triton_poi_fused_cat_75,(.L_x_1 - triton_poi_fused_cat_75)
        .other          triton_poi_fused_cat_75,@"STO_CUDA_ENTRY STV_DEFAULT"
triton_poi_fused_cat_75:
.text.triton_poi_fused_cat_75:
[----:B------:R-:W-:Y:S01]  /*0000*/  LDC R1, c[0x0][0x28] ;  /* 0x00000a00ff017b82 */ /* 0x000fe20000000800 */
[----:B------:R-:W1:Y:S07]  /*0010*/  S2R R0, SR_TID.X ;  /* 0x0000000000007919 */ /* 0x000e6e0000002100 */
[----:B------:R-:W2:Y:S01]  /*0020*/  LDC.64 R4, c[0x0][0x210] ;  /* 0x00008400ff047b82 */ /* 0x000ea20000000a00 */
[----:B------:R-:W-:Y:S01]  /*0030*/  ULDC.64 UR4, c[0x0][0x208] ;  /* 0x0000820000047ab9 */ /* 0x000fe20000000a00 */
[----:B------:R-:W3:Y:S06]  /*0040*/  S2R R13, SR_CTAID.X ;  /* 0x00000000000d7919 */ /* 0x000eec0000002500 */
[----:B------:R-:W4:Y:S08]  /*0050*/  LDC.64 R6, c[0x0][0x218] ;  /* 0x00008600ff067b82 */ /* 0x000f300000000a00 */
[----:B------:R-:W5:Y:S08]  /*0060*/  LDC.64 R8, c[0x0][0x220] ;  /* 0x00008800ff087b82 */ /* 0x000f700000000a00 */
[----:B------:R-:W4:Y:S01]  /*0070*/  LDC.64 R10, c[0x0][0x228] ;  /* 0x00008a00ff0a7b82 */ /* 0x000f220000000a00 */
[----:B-1----:R-:W-:-:S04]  /*0080*/  LOP3.LUT R0, R0, 0x7f, RZ, 0xc0, !PT ;  /* 0x0000007f00007812 */ /* 0x002fc800078ec0ff */
[----:B---3--:R-:W-:-:S05]  /*0090*/  LEA R13, R13, R0, 0x7 ;  /* 0x000000000d0d7211 */ /* 0x008fca00078e38ff */
[----:B--2---:R-:W-:-:S05]  /*00a0*/  IMAD.WIDE R4, R13, 0x4, R4 ;  /* 0x000000040d047825 */ /* 0x004fca00078e0204 */
[----:B------:R4:W2:Y:S01]  /*00b0*/  LDG.E R15, desc[UR4][R4.64] ;  /* 0x00000004040f7981 */ /* 0x0008a2000c1e1900 */
[----:B------:R-:W-:-:S05]  /*00c0*/  IMAD.HI R0, R13, 0x2aaaaaab, RZ ;  /* 0x2aaaaaab0d007827 */ /* 0x000fca00078e02ff */
[----:B------:R-:W-:-:S04]  /*00d0*/  SHF.R.U32.HI R3, RZ, 0x1f, R0 ;  /* 0x0000001fff037819 */ /* 0x000fc80000011600 */
[----:B------:R-:W-:Y:S02]  /*00e0*/  LEA.HI.SX32 R0, R0, R3, 0x17 ;  /* 0x0000000300007211 */ /* 0x000fe400078fbaff */
[----:B------:R-:W1:Y:S03]  /*00f0*/  LDC.64 R2, c[0x0][0x230] ;  /* 0x00008c00ff027b82 */ /* 0x000e660000000a00 */
[----:B------:R-:W-:-:S04]  /*0100*/  IMAD R13, R0, -0xc00, R13 ;  /* 0xfffff400000d7824 */ /* 0x000fc800078e020d */
[----:B------:R-:W-:-:S04]  /*0110*/  IMAD R13, R0, 0x13200, R13 ;  /* 0x00013200000d7824 */ /* 0x000fc800078e020d */
[----:B------:R-:W-:Y:S02]  /*0120*/  IMAD R17, R0, 0xc00, R13 ;  /* 0x00000c0000117824 */ /* 0x000fe400078e020d */
[----:B----4-:R-:W-:-:S04]  /*0130*/  IMAD.WIDE R4, R13, 0x4, R6 ;  /* 0x000000040d047825 */ /* 0x010fc800078e0206 */
[----:B------:R-:W-:Y:S02]  /*0140*/  IMAD R19, R0, 0xc00, R17 ;  /* 0x00000c0000137824 */ /* 0x000fe400078e0211 */
[----:B-----5:R-:W-:-:S04]  /*0150*/  IMAD.WIDE R6, R17, 0x4, R8 ;  /* 0x0000000411067825 */ /* 0x020fc800078e0208 */
[----:B------:R-:W-:Y:S02]  /*0160*/  IMAD R21, R0, 0xc00, R19 ;  /* 0x00000c0000157824 */ /* 0x000fe400078e0213 */
[----:B0-----:R-:W-:-:S04]  /*0170*/  IMAD.WIDE R8, R19, 0x4, R10 ;  /* 0x0000000413087825 */ /* 0x001fc800078e020a */
[----:B-1----:R-:W-:Y:S01]  /*0180*/  IMAD.WIDE R2, R21, 0x4, R2 ;  /* 0x0000000415027825 */ /* 0x002fe200078e0202 */
[----:B--2---:R-:W-:Y:S04]  /*0190*/  STG.E desc[UR4][R4.64], R15 ;  /* 0x0000000f04007986 */ /* 0x004fe8000c101904 */
[----:B------:R-:W-:Y:S04]  /*01a0*/  STG.E desc[UR4][R6.64], R15 ;  /* 0x0000000f06007986 */ /* 0x000fe8000c101904 */
[----:B------:R-:W-:Y:S04]  /*01b0*/  STG.E desc[UR4][R8.64], R15 ;  /* 0x0000000f08007986 */ /* 0x000fe8000c101904 */
[----:B------:R-:W-:Y:S01]  /*01c0*/  STG.E desc[UR4][R2.64], R15 ;  /* 0x0000000f02007986 */ /* 0x000fe2000c101904 */
[----:B------:R-:W-:Y:S05]  /*01d0*/  EXIT ;  /* 0x000000000000794d */ /* 0x000fea0003800000 */
.L_x_0:
[----:B------:R-:W-:-:S00]  /*01e0*/  BRA `(.L_x_0) ;  /* 0xfffffffc00fc7947 */ /* 0x000fc0000383ffff */
[----:B------:R-:W-:-:S00]  /*01f0*/  NOP ;  /* 0x0000000000007918 */ /* 0x000fc00000000000 */
        /* <DEDUP_REMOVED lines=8> */
.L_x_1:


//--------------------- .nv.constant0.triton_poi_fused_cat_75 --------------------------
	.section	.nv.constant0.triton_poi_fused_cat_75,"a",@progbits
	.sectionflags	@""
	.align	4
.nv.constant0.triton_poi_fused_cat_75:
	.zero		572
